//
// Generated by NVIDIA NVVM Compiler
//
// Compiler Build ID: CL-36424714
// Cuda compilation tools, release 13.0, V13.0.88
// Based on NVVM 20.0.0
//

.version 9.0
.target sm_100
.address_size 64

	// .globl	_Z3sumPdS_S_i

.visible .entry _Z3sumPdS_S_i(
	.param .u64 .ptr .align 1 _Z3sumPdS_S_i_param_0,
	.param .u64 .ptr .align 1 _Z3sumPdS_S_i_param_1,
	.param .u64 .ptr .align 1 _Z3sumPdS_S_i_param_2,
	.param .u32 _Z3sumPdS_S_i_param_3
)
{
	.reg .pred 	%p<2>;
	.reg .b32 	%r<6>;
	.reg .b64 	%rd<11>;
	.reg .b64 	%fd<4>;

	ld.param.u64 	%rd1, [_Z3sumPdS_S_i_param_0];
	ld.param.u64 	%rd2, [_Z3sumPdS_S_i_param_1];
	ld.param.u64 	%rd3, [_Z3sumPdS_S_i_param_2];
	ld.param.u32 	%r2, [_Z3sumPdS_S_i_param_3];
	mov.u32 	%r3, %ctaid.x;
	mov.u32 	%r4, %ntid.x;
	mov.u32 	%r5, %tid.x;
	mad.lo.s32 	%r1, %r3, %r4, %r5;
	setp.ge.s32 	%p1, %r1, %r2;
	@%p1 bra 	$L__BB0_2;
	cvta.to.global.u64 	%rd4, %rd1;
	cvta.to.global.u64 	%rd5, %rd2;
	cvta.to.global.u64 	%rd6, %rd3;
	mul.wide.s32 	%rd7, %r1, 8;
	add.s64 	%rd8, %rd4, %rd7;
	ld.global.f64 	%fd1, [%rd8];
	add.s64 	%rd9, %rd5, %rd7;
	ld.global.f64 	%fd2, [%rd9];
	add.f64 	%fd3, %fd1, %fd2;
	add.s64 	%rd10, %rd6, %rd7;
	st.global.f64 	[%rd10], %fd3;
$L__BB0_2:
	ret;

}


// ===== COMPILED SASS (sm_100) =====

	.target	sm_100

	.elftype	@"ET_EXEC"


//--------------------- .note.nv.tkinfo           --------------------------
	.section	.note.nv.tkinfo,"",@"SHT_NOTE"
	.sectionflags	@"SHF_NOTE_NV_TKINFO"
	.tkinfo
        /*0018*/ 	.word	0x00000002
        /*0030*/ 	.string	""
        /*0030*/ 	.string	"ptxas"
        /*0030*/ 	.string	"Cuda compilation tools, release 13.0, V13.0.88"
        /*0030*/ 	.string	"Build cuda_13.0.r13.0/compiler.36424714_0"
        /*0030*/ 	.string	"-arch sm_100 -m 64 "



//--------------------- .note.nv.cuinfo           --------------------------
	.section	.note.nv.cuinfo,"",@"SHT_NOTE"
	.sectionflags	@"SHF_NOTE_NV_CUINFO"
        /*0018*/ 	.short	0x0002
        /*001a*/ 	.short	0x0064
        /*001c*/ 	.short	0x0082
	.zero		2


//--------------------- .nv.info                  --------------------------
	.section	.nv.info,"",@"SHT_CUDA_INFO"
	.align	4


	//----- nvinfo : EIATTR_REGCOUNT
	.align		4
        /*0000*/ 	.byte	0x04, 0x2f
        /*0002*/ 	.short	(.L_1 - .L_0)
	.align		4
.L_0:
        /*0004*/ 	.word	index@(_Z3sumPdS_S_i)
        /*0008*/ 	.word	0x0000000e


	//----- nvinfo : EIATTR_FRAME_SIZE
	.align		4
.L_1:
        /*000c*/ 	.byte	0x04, 0x11
        /*000e*/ 	.short	(.L_3 - .L_2)
	.align		4
.L_2:
        /*0010*/ 	.word	index@(_Z3sumPdS_S_i)
        /*0014*/ 	.word	0x00000000


	//----- nvinfo : EIATTR_MIN_STACK_SIZE
	.align		4
.L_3:
        /*0018*/ 	.byte	0x04, 0x12
        /*001a*/ 	.short	(.L_5 - .L_4)
	.align		4
.L_4:
        /*001c*/ 	.word	index@(_Z3sumPdS_S_i)
        /*0020*/ 	.word	0x00000000
.L_5:


//--------------------- .nv.compat                --------------------------
	.section	.nv.compat,"",@"SHT_CUDA_COMPAT_INFO"
	.align	4
        /*0000*/ 	.byte	0x02, 0x09, 0x00, 0x00, 0x02, 0x02, 0x01, 0x00, 0x02, 0x05, 0x05, 0x00, 0x03, 0x07, 0x01, 0x01
        /*0010*/ 	.byte	0x02, 0x03, 0x00, 0x00, 0x02, 0x06, 0x01, 0x00, 0x04, 0x0b, 0x08, 0x00, 0x01, 0x00, 0x00, 0x00
        /*0020*/ 	.byte	0x00, 0x00, 0x00, 0x00


//--------------------- .nv.info._Z3sumPdS_S_i    --------------------------
	.section	.nv.info._Z3sumPdS_S_i,"",@"SHT_CUDA_INFO"
	.sectionflags	@""
	.align	4


	//----- nvinfo : EIATTR_CUDA_API_VERSION
	.align		4
        /*0000*/ 	.byte	0x04, 0x37
        /*0002*/ 	.short	(.L_7 - .L_6)
.L_6:
        /*0004*/ 	.word	0x00000082


	//----- nvinfo : EIATTR_KPARAM_INFO
	.align		4
.L_7:
        /*0008*/ 	.byte	0x04, 0x17
        /*000a*/ 	.short	(.L_9 - .L_8)
.L_8:
        /*000c*/ 	.word	0x00000000
        /*0010*/ 	.short	0x0003
        /*0012*/ 	.short	0x0018
        /*0014*/ 	.byte	0x00, 0xf0, 0x11, 0x00


	//----- nvinfo : EIATTR_KPARAM_INFO
	.align		4
.L_9:
        /*0018*/ 	.byte	0x04, 0x17
        /*001a*/ 	.short	(.L_11 - .L_10)
.L_10:
        /*001c*/ 	.word	0x00000000
        /*0020*/ 	.short	0x0002
        /*0022*/ 	.short	0x0010
        /*0024*/ 	.byte	0x00, 0xf5, 0x21, 0x00


	//----- nvinfo : EIATTR_KPARAM_INFO
	.align		4
.L_11:
        /*0028*/ 	.byte	0x04, 0x17
        /*002a*/ 	.short	(.L_13 - .L_12)
.L_12:
        /*002c*/ 	.word	0x00000000
        /*0030*/ 	.short	0x0001
        /*0032*/ 	.short	0x0008
        /*0034*/ 	.byte	0x00, 0xf5, 0x21, 0x00


	//----- nvinfo : EIATTR_KPARAM_INFO
	.align		4
.L_13:
        /*0038*/ 	.byte	0x04, 0x17
        /*003a*/ 	.short	(.L_15 - .L_14)
.L_14:
        /*003c*/ 	.word	0x00000000
        /*0040*/ 	.short	0x0000
        /*0042*/ 	.short	0x0000
        /*0044*/ 	.byte	0x00, 0xf5, 0x21, 0x00


	//----- nvinfo : EIATTR_SPARSE_MMA_MASK
	.align		4
.L_15:
        /*0048*/ 	.byte	0x03, 0x50
        /*004a*/ 	.short	0x0000


	//----- nvinfo : EIATTR_MAXREG_COUNT
	.align		4
        /*004c*/ 	.byte	0x03, 0x1b
        /*004e*/ 	.short	0x00ff


	//----- nvinfo : EIATTR_MERCURY_ISA_VERSION
	.align		4
        /*0050*/ 	.byte	0x03, 0x5f
        /*0052*/ 	.short	0x0101


	//----- nvinfo : EIATTR_VRC_CTA_INIT_COUNT
	.align		4
        /*0054*/ 	.byte	0x02, 0x4a
	.zero		1
	.zero		1


	//----- nvinfo : EIATTR_EXIT_INSTR_OFFSETS
	.align		4
        /*0058*/ 	.byte	0x04, 0x1c
        /*005a*/ 	.short	(.L_17 - .L_16)


	//   ....[0]....
.L_16:
        /*005c*/ 	.word	0x00000070


	//   ....[1]....
        /*0060*/ 	.word	0x00000130


	//----- nvinfo : EIATTR_CBANK_PARAM_SIZE
	.align		4
.L_17:
        /*0064*/ 	.byte	0x03, 0x19
        /*0066*/ 	.short	0x001c


	//----- nvinfo : EIATTR_PARAM_CBANK
	.align		4
        /*0068*/ 	.byte	0x04, 0x0a
        /*006a*/ 	.short	(.L_19 - .L_18)
	.align		4
.L_18:
        /*006c*/ 	.word	index@(.nv.constant0._Z3sumPdS_S_i)
        /*0070*/ 	.short	0x0380
        /*0072*/ 	.short	0x001c


	//----- nvinfo : EIATTR_SW_WAR
	.align		4
.L_19:
        /*0074*/ 	.byte	0x04, 0x36
        /*0076*/ 	.short	(.L_21 - .L_20)
.L_20:
        /*0078*/ 	.word	0x00000008
.L_21:


//--------------------- .nv.callgraph             --------------------------
	.section	.nv.callgraph,"",@"SHT_CUDA_CALLGRAPH"
	.align	4
	.sectionentsize	8
	.align		4
        /*0000*/ 	.word	0x00000000
	.align		4
        /*0004*/ 	.word	0xffffffff
	.align		4
        /*0008*/ 	.word	0x00000000
	.align		4
        /*000c*/ 	.word	0xfffffffe
	.align		4
        /*0010*/ 	.word	0x00000000
	.align		4
        /*0014*/ 	.word	0xfffffffd
	.align		4
        /*0018*/ 	.word	0x00000000
	.align		4
        /*001c*/ 	.word	0xfffffffc


//--------------------- .text._Z3sumPdS_S_i       --------------------------
	.section	.text._Z3sumPdS_S_i,"ax",@progbits
	.align	128
        .global         _Z3sumPdS_S_i
        .type           _Z3sumPdS_S_i,@function
        .size           _Z3sumPdS_S_i,(.L_x_1 - _Z3sumPdS_S_i)
        .other          _Z3sumPdS_S_i,@"STO_CUDA_ENTRY STV_DEFAULT"
_Z3sumPdS_S_i:
.text._Z3sumPdS_S_i:
[----:B------:R-:W-:Y:S01]  /*0000*/  LDC R1, c[0x0][0x37c] ;  /* 0x0000df00ff017b82 */ /* 0x000fe20000000800 */
[----:B------:R-:W0:Y:S07]  /*0010*/  S2R R0, SR_TID.X ;  /* 0x0000000000007919 */ /* 0x000e2e0000002100 */
[----:B------:R-:W0:Y:S01]  /*0020*/  S2UR UR4, SR_CTAID.X ;  /* 0x00000000000479c3 */ /* 0x000e220000002500 */
[----:B------:R-:W1:Y:S07]  /*0030*/  LDCU UR5, c[0x0][0x398] ;  /* 0x00007300ff0577ac */ /* 0x000e6e0008000800 */
[----:B------:R-:W0:Y:S02]  /*0040*/  LDC R11, c[0x0][0x360] ;  /* 0x0000d800ff0b7b82 */ /* 0x000e240000000800 */
[----:B0-----:R-:W-:-:S05]  /*0050*/  IMAD R11, R11, UR4, R0 ;  /* 0x000000040b0b7c24 */ /* 0x001fca000f8e0200 */
[----:B-1----:R-:W-:-:S13]  /*0060*/  ISETP.GE.AND P0, PT, R11, UR5, PT ;  /* 0x000000050b007c0c */ /* 0x002fda000bf06270 */
[----:B------:R-:W-:Y:S05]  /*0070*/  @P0 EXIT ;  /* 0x000000000000094d */ /* 0x000fea0003800000 */
[----:B------:R-:W0:Y:S01]  /*0080*/  LDC.64 R2, c[0x0][0x380] ;  /* 0x0000e000ff027b82 */ /* 0x000e220000000a00 */
[----:B------:R-:W1:Y:S07]  /*0090*/  LDCU.64 UR4, c[0x0][0x358] ;  /* 0x00006b00ff0477ac */ /* 0x000e6e0008000a00 */
[----:B------:R-:W2:Y:S08]  /*00a0*/  LDC.64 R4, c[0x0][0x388] ;  /* 0x0000e200ff047b82 */ /* 0x000eb00000000a00 */
[----:B------:R-:W3:Y:S01]  /*00b0*/  LDC.64 R8, c[0x0][0x390] ;  /* 0x0000e400ff087b82 */ /* 0x000ee20000000a00 */
[----:B0-----:R-:W-:-:S06]  /*00c0*/  IMAD.WIDE R2, R11, 0x8, R2 ;  /* 0x000000080b027825 */ /* 0x001fcc00078e0202 */
[----:B-1----:R-:W4:Y:S01]  /*00d0*/  LDG.E.64 R2, desc[UR4][R2.64] ;  /* 0x0000000402027981 */ /* 0x002f22000c1e1b00 */
[----:B--2---:R-:W-:-:S06]  /*00e0*/  IMAD.WIDE R4, R11, 0x8, R4 ;  /* 0x000000080b047825 */ /* 0x004fcc00078e0204 */
[----:B------:R-:W4:Y:S01]  /*00f0*/  LDG.E.64 R4, desc[UR4][R4.64] ;  /* 0x0000000404047981 */ /* 0x000f22000c1e1b00 */
[----:B---3--:R-:W-:Y:S01]  /*0100*/  IMAD.WIDE R8, R11, 0x8, R8 ;  /* 0x000000080b087825 */ /* 0x008fe200078e0208 */
[----:B----4-:R-:W-:-:S07]  /*0110*/  DADD R6, R2, R4 ;  /* 0x0000000002067229 */ /* 0x010fce0000000004 */
[----:B------:R-:W-:Y:S01]  /*0120*/  STG.E.64 desc[UR4][R8.64], R6 ;  /* 0x0000000608007986 */ /* 0x000fe2000c101b04 */
[----:B------:R-:W-:Y:S05]  /*0130*/  EXIT ;  /* 0x000000000000794d */ /* 0x000fea0003800000 */
.L_x_0:
[----:B------:R-:W-:-:S00]  /*0140*/  BRA `(.L_x_0) ;  /* 0xfffffffc00fc7947 */ /* 0x000fc0000383ffff */
[----:B------:R-:W-:-:S00]  /*0150*/  NOP ;  /* 0x0000000000007918 */ /* 0x000fc00000000000 */
        /* <DEDUP_REMOVED lines=10> */
.L_x_1:


//--------------------- .nv.shared.reserved.0     --------------------------
	.section	.nv.shared.reserved.0,"aw",@nobits
	.weak		__nv_reservedSMEM_offset_0_alias
	.size		__nv_reservedSMEM_offset_0_alias, 0, 64
	.other		__nv_reservedSMEM_offset_0_alias,@"STO_CUDA_RESERVED_SHARED STV_DEFAULT"
__nv_reservedSMEM_offset_0_alias:
	.zero		0
	.zero		64


//--------------------- .nv.constant0._Z3sumPdS_S_i --------------------------
	.section	.nv.constant0._Z3sumPdS_S_i,"a",@progbits
	.sectionflags	@""
	.align	4
.nv.constant0._Z3sumPdS_S_i:
	.zero		924


//--------------------- SYMBOLS --------------------------

	.type		.nv.reservedSmem.offset0,@object
	.size		.nv.reservedSmem.offset0,0x4
